//
// Generated by NVIDIA NVVM Compiler
//
// Compiler Build ID: CL-36424714
// Cuda compilation tools, release 13.0, V13.0.88
// Based on NVVM 20.0.0
//

.version 9.0
.target sm_100
.address_size 64

	// .globl	kernel

.visible .entry kernel(
	.param .u64 .ptr .align 1 kernel_param_0,
	.param .u64 .ptr .align 1 kernel_param_1,
	.param .u64 .ptr .align 1 kernel_param_2
)
{
	.reg .b32 	%r<8>;
	.reg .b64 	%rd<11>;

	ld.param.u64 	%rd1, [kernel_param_0];
	ld.param.u64 	%rd2, [kernel_param_1];
	ld.param.u64 	%rd3, [kernel_param_2];
	cvta.to.global.u64 	%rd4, %rd3;
	cvta.to.global.u64 	%rd5, %rd2;
	cvta.to.global.u64 	%rd6, %rd1;
	mov.u32 	%r1, %ctaid.x;
	mov.u32 	%r2, %ntid.x;
	mov.u32 	%r3, %tid.x;
	mad.lo.s32 	%r4, %r1, %r2, %r3;
	mul.wide.s32 	%rd7, %r4, 4;
	add.s64 	%rd8, %rd6, %rd7;
	ld.global.u32 	%r5, [%rd8];
	add.s64 	%rd9, %rd5, %rd7;
	ld.global.u32 	%r6, [%rd9];
	add.s32 	%r7, %r6, %r5;
	add.s64 	%rd10, %rd4, %rd7;
	st.global.u32 	[%rd10], %r7;
	ret;

}


// ===== COMPILED SASS (sm_100) =====

	.target	sm_100

	.elftype	@"ET_EXEC"


//--------------------- .note.nv.tkinfo           --------------------------
	.section	.note.nv.tkinfo,"",@"SHT_NOTE"
	.sectionflags	@"SHF_NOTE_NV_TKINFO"
	.tkinfo
        /*0018*/ 	.word	0x00000002
        /*0030*/ 	.string	""
        /*0030*/ 	.string	"ptxas"
        /*0030*/ 	.string	"Cuda compilation tools, release 13.0, V13.0.88"
        /*0030*/ 	.string	"Build cuda_13.0.r13.0/compiler.36424714_0"
        /*0030*/ 	.string	"-arch sm_100 -m 64 "



//--------------------- .note.nv.cuinfo           --------------------------
	.section	.note.nv.cuinfo,"",@"SHT_NOTE"
	.sectionflags	@"SHF_NOTE_NV_CUINFO"
        /*0018*/ 	.short	0x0002
        /*001a*/ 	.short	0x0064
        /*001c*/ 	.short	0x0082
	.zero		2


//--------------------- .nv.info                  --------------------------
	.section	.nv.info,"",@"SHT_CUDA_INFO"
	.align	4


	//----- nvinfo : EIATTR_REGCOUNT
	.align		4
        /*0000*/ 	.byte	0x04, 0x2f
        /*0002*/ 	.short	(.L_1 - .L_0)
	.align		4
.L_0:
        /*0004*/ 	.word	index@(kernel)
        /*0008*/ 	.word	0x0000000c


	//----- nvinfo : EIATTR_FRAME_SIZE
	.align		4
.L_1:
        /*000c*/ 	.byte	0x04, 0x11
        /*000e*/ 	.short	(.L_3 - .L_2)
	.align		4
.L_2:
        /*0010*/ 	.word	index@(kernel)
        /*0014*/ 	.word	0x00000000


	//----- nvinfo : EIATTR_MIN_STACK_SIZE
	.align		4
.L_3:
        /*0018*/ 	.byte	0x04, 0x12
        /*001a*/ 	.short	(.L_5 - .L_4)
	.align		4
.L_4:
        /*001c*/ 	.word	index@(kernel)
        /*0020*/ 	.word	0x00000000
.L_5:


//--------------------- .nv.compat                --------------------------
	.section	.nv.compat,"",@"SHT_CUDA_COMPAT_INFO"
	.align	4
        /*0000*/ 	.byte	0x02, 0x09, 0x00, 0x00, 0x02, 0x02, 0x01, 0x00, 0x02, 0x05, 0x05, 0x00, 0x03, 0x07, 0x01, 0x01
        /*0010*/ 	.byte	0x02, 0x03, 0x00, 0x00, 0x02, 0x06, 0x01, 0x00, 0x04, 0x0b, 0x08, 0x00, 0x09, 0x00, 0x00, 0x00
        /*0020*/ 	.byte	0x00, 0x00, 0x00, 0x00


//--------------------- .nv.info.kernel           --------------------------
	.section	.nv.info.kernel,"",@"SHT_CUDA_INFO"
	.sectionflags	@""
	.align	4


	//----- nvinfo : EIATTR_CUDA_API_VERSION
	.align		4
        /*0000*/ 	.byte	0x04, 0x37
        /*0002*/ 	.short	(.L_7 - .L_6)
.L_6:
        /*0004*/ 	.word	0x00000082


	//----- nvinfo : EIATTR_KPARAM_INFO
	.align		4
.L_7:
        /*0008*/ 	.byte	0x04, 0x17
        /*000a*/ 	.short	(.L_9 - .L_8)
.L_8:
        /*000c*/ 	.word	0x00000000
        /*0010*/ 	.short	0x0002
        /*0012*/ 	.short	0x0010
        /*0014*/ 	.byte	0x00, 0xf5, 0x21, 0x00


	//----- nvinfo : EIATTR_KPARAM_INFO
	.align		4
.L_9:
        /*0018*/ 	.byte	0x04, 0x17
        /*001a*/ 	.short	(.L_11 - .L_10)
.L_10:
        /*001c*/ 	.word	0x00000000
        /*0020*/ 	.short	0x0001
        /*0022*/ 	.short	0x0008
        /*0024*/ 	.byte	0x00, 0xf5, 0x21, 0x00


	//----- nvinfo : EIATTR_KPARAM_INFO
	.align		4
.L_11:
        /*0028*/ 	.byte	0x04, 0x17
        /*002a*/ 	.short	(.L_13 - .L_12)
.L_12:
        /*002c*/ 	.word	0x00000000
        /*0030*/ 	.short	0x0000
        /*0032*/ 	.short	0x0000
        /*0034*/ 	.byte	0x00, 0xf5, 0x21, 0x00


	//----- nvinfo : EIATTR_SPARSE_MMA_MASK
	.align		4
.L_13:
        /*0038*/ 	.byte	0x03, 0x50
        /*003a*/ 	.short	0x0000


	//----- nvinfo : EIATTR_MAXREG_COUNT
	.align		4
        /*003c*/ 	.byte	0x03, 0x1b
        /*003e*/ 	.short	0x00ff


	//----- nvinfo : EIATTR_MERCURY_ISA_VERSION
	.align		4
        /*0040*/ 	.byte	0x03, 0x5f
        /*0042*/ 	.short	0x0101


	//----- nvinfo : EIATTR_VRC_CTA_INIT_COUNT
	.align		4
        /*0044*/ 	.byte	0x02, 0x4a
	.zero		1
	.zero		1


	//----- nvinfo : EIATTR_EXIT_INSTR_OFFSETS
	.align		4
        /*0048*/ 	.byte	0x04, 0x1c
        /*004a*/ 	.short	(.L_15 - .L_14)


	//   ....[0]....
.L_14:
        /*004c*/ 	.word	0x00000100


	//----- nvinfo : EIATTR_CBANK_PARAM_SIZE
	.align		4
.L_15:
        /*0050*/ 	.byte	0x03, 0x19
        /*0052*/ 	.short	0x0018


	//----- nvinfo : EIATTR_PARAM_CBANK
	.align		4
        /*0054*/ 	.byte	0x04, 0x0a
        /*0056*/ 	.short	(.L_17 - .L_16)
	.align		4
.L_16:
        /*0058*/ 	.word	index@(.nv.constant0.kernel)
        /*005c*/ 	.short	0x0380
        /*005e*/ 	.short	0x0018


	//----- nvinfo : EIATTR_SW_WAR
	.align		4
.L_17:
        /*0060*/ 	.byte	0x04, 0x36
        /*0062*/ 	.short	(.L_19 - .L_18)
.L_18:
        /*0064*/ 	.word	0x00000008
.L_19:


//--------------------- .nv.callgraph             --------------------------
	.section	.nv.callgraph,"",@"SHT_CUDA_CALLGRAPH"
	.align	4
	.sectionentsize	8
	.align		4
        /*0000*/ 	.word	0x00000000
	.align		4
        /*0004*/ 	.word	0xffffffff
	.align		4
        /*0008*/ 	.word	0x00000000
	.align		4
        /*000c*/ 	.word	0xfffffffe
	.align		4
        /*0010*/ 	.word	0x00000000
	.align		4
        /*0014*/ 	.word	0xfffffffd
	.align		4
        /*0018*/ 	.word	0x00000000
	.align		4
        /*001c*/ 	.word	0xfffffffc


//--------------------- .text.kernel              --------------------------
	.section	.text.kernel,"ax",@progbits
	.align	128
        .global         kernel
        .type           kernel,@function
        .size           kernel,(.L_x_1 - kernel)
        .other          kernel,@"STO_CUDA_ENTRY STV_DEFAULT"
kernel:
.text.kernel:
[----:B------:R-:W-:Y:S01]  /*0000*/  LDC R1, c[0x0][0x37c] ;  /* 0x0000df00ff017b82 */ /* 0x000fe20000000800 */
[----:B------:R-:W0:Y:S07]  /*0010*/  S2R R0, SR_TID.X ;  /* 0x0000000000007919 */ /* 0x000e2e0000002100 */
[----:B------:R-:W0:Y:S01]  /*0020*/  S2UR UR6, SR_CTAID.X ;  /* 0x00000000000679c3 */ /* 0x000e220000002500 */
[----:B------:R-:W1:Y:S07]  /*0030*/  LDCU.64 UR4, c[0x0][0x358] ;  /* 0x00006b00ff0477ac */ /* 0x000e6e0008000a00 */
[----:B------:R-:W0:Y:S08]  /*0040*/  LDC R9, c[0x0][0x360] ;  /* 0x0000d800ff097b82 */ /* 0x000e300000000800 */
[----:B------:R-:W2:Y:S08]  /*0050*/  LDC.64 R2, c[0x0][0x380] ;  /* 0x0000e000ff027b82 */ /* 0x000eb00000000a00 */
[----:B------:R-:W3:Y:S01]  /*0060*/  LDC.64 R4, c[0x0][0x388] ;  /* 0x0000e200ff047b82 */ /* 0x000ee20000000a00 */
[----:B0-----:R-:W-:-:S07]  /*0070*/  IMAD R9, R9, UR6, R0 ;  /* 0x0000000609097c24 */ /* 0x001fce000f8e0200 */
[----:B------:R-:W0:Y:S01]  /*0080*/  LDC.64 R6, c[0x0][0x390] ;  /* 0x0000e400ff067b82 */ /* 0x000e220000000a00 */
[----:B--2---:R-:W-:-:S06]  /*0090*/  IMAD.WIDE R2, R9, 0x4, R2 ;  /* 0x0000000409027825 */ /* 0x004fcc00078e0202 */
[----:B-1----:R-:W2:Y:S01]  /*00a0*/  LDG.E R2, desc[UR4][R2.64] ;  /* 0x0000000402027981 */ /* 0x002ea2000c1e1900 */
[----:B---3--:R-:W-:-:S06]  /*00b0*/  IMAD.WIDE R4, R9, 0x4, R4 ;  /* 0x0000000409047825 */ /* 0x008fcc00078e0204 */
[----:B------:R-:W2:Y:S01]  /*00c0*/  LDG.E R5, desc[UR4][R4.64] ;  /* 0x0000000404057981 */ /* 0x000ea2000c1e1900 */
[----:B0-----:R-:W-:Y:S01]  /*00d0*/  IMAD.WIDE R6, R9, 0x4, R6 ;  /* 0x0000000409067825 */ /* 0x001fe200078e0206 */
[----:B--2---:R-:W-:-:S05]  /*00e0*/  IADD3 R9, PT, PT, R2, R5, RZ ;  /* 0x0000000502097210 */ /* 0x004fca0007ffe0ff */
[----:B------:R-:W-:Y:S01]  /*00f0*/  STG.E desc[UR4][R6.64], R9 ;  /* 0x0000000906007986 */ /* 0x000fe2000c101904 */
[----:B------:R-:W-:Y:S05]  /*0100*/  EXIT ;  /* 0x000000000000794d */ /* 0x000fea0003800000 */
.L_x_0:
[----:B------:R-:W-:-:S00]  /*0110*/  BRA `(.L_x_0) ;  /* 0xfffffffc00fc7947 */ /* 0x000fc0000383ffff */
[----:B------:R-:W-:-:S00]  /*0120*/  NOP ;  /* 0x0000000000007918 */ /* 0x000fc00000000000 */
        /* <DEDUP_REMOVED lines=13> */
.L_x_1:


//--------------------- .nv.shared.reserved.0     --------------------------
	.section	.nv.shared.reserved.0,"aw",@nobits
	.weak		__nv_reservedSMEM_offset_0_alias
	.size		__nv_reservedSMEM_offset_0_alias, 0, 64
	.other		__nv_reservedSMEM_offset_0_alias,@"STO_CUDA_RESERVED_SHARED STV_DEFAULT"
__nv_reservedSMEM_offset_0_alias:
	.zero		0
	.zero		64


//--------------------- .nv.constant0.kernel      --------------------------
	.section	.nv.constant0.kernel,"a",@progbits
	.sectionflags	@""
	.align	4
.nv.constant0.kernel:
	.zero		920


//--------------------- SYMBOLS --------------------------

	.type		.nv.reservedSmem.offset0,@object
	.size		.nv.reservedSmem.offset0,0x4
